//
// Generated by NVIDIA NVVM Compiler
//
// Compiler Build ID: CL-36424714
// Cuda compilation tools, release 13.0, V13.0.88
// Based on NVVM 20.0.0
//

.version 9.0
.target sm_100
.address_size 64

	// .globl	mandelbrot_ker

.visible .entry mandelbrot_ker(
	.param .u64 .ptr .align 1 mandelbrot_ker_param_0,
	.param .u64 .ptr .align 1 mandelbrot_ker_param_1,
	.param .u32 mandelbrot_ker_param_2,
	.param .f32 mandelbrot_ker_param_3,
	.param .u32 mandelbrot_ker_param_4
)
{


	ret;

}


// ===== COMPILED SASS (sm_100) =====

	.target	sm_100

	.elftype	@"ET_EXEC"


//--------------------- .note.nv.tkinfo           --------------------------
	.section	.note.nv.tkinfo,"",@"SHT_NOTE"
	.sectionflags	@"SHF_NOTE_NV_TKINFO"
	.tkinfo
        /*0018*/ 	.word	0x00000002
        /*0030*/ 	.string	""
        /*0030*/ 	.string	"ptxas"
        /*0030*/ 	.string	"Cuda compilation tools, release 13.0, V13.0.88"
        /*0030*/ 	.string	"Build cuda_13.0.r13.0/compiler.36424714_0"
        /*0030*/ 	.string	"-arch sm_100 -m 64 "



//--------------------- .note.nv.cuinfo           --------------------------
	.section	.note.nv.cuinfo,"",@"SHT_NOTE"
	.sectionflags	@"SHF_NOTE_NV_CUINFO"
        /*0018*/ 	.short	0x0002
        /*001a*/ 	.short	0x0064
        /*001c*/ 	.short	0x0082
	.zero		2


//--------------------- .nv.info                  --------------------------
	.section	.nv.info,"",@"SHT_CUDA_INFO"
	.align	4


	//----- nvinfo : EIATTR_REGCOUNT
	.align		4
        /*0000*/ 	.byte	0x04, 0x2f
        /*0002*/ 	.short	(.L_1 - .L_0)
	.align		4
.L_0:
        /*0004*/ 	.word	index@(mandelbrot_ker)
        /*0008*/ 	.word	0x00000004


	//----- nvinfo : EIATTR_FRAME_SIZE
	.align		4
.L_1:
        /*000c*/ 	.byte	0x04, 0x11
        /*000e*/ 	.short	(.L_3 - .L_2)
	.align		4
.L_2:
        /*0010*/ 	.word	index@(mandelbrot_ker)
        /*0014*/ 	.word	0x00000000


	//----- nvinfo : EIATTR_MIN_STACK_SIZE
	.align		4
.L_3:
        /*0018*/ 	.byte	0x04, 0x12
        /*001a*/ 	.short	(.L_5 - .L_4)
	.align		4
.L_4:
        /*001c*/ 	.word	index@(mandelbrot_ker)
        /*0020*/ 	.word	0x00000000
.L_5:


//--------------------- .nv.compat                --------------------------
	.section	.nv.compat,"",@"SHT_CUDA_COMPAT_INFO"
	.align	4
        /*0000*/ 	.byte	0x02, 0x09, 0x00, 0x00, 0x02, 0x02, 0x01, 0x00, 0x02, 0x05, 0x05, 0x00, 0x03, 0x07, 0x01, 0x01
        /*0010*/ 	.byte	0x02, 0x03, 0x00, 0x00, 0x02, 0x06, 0x01, 0x00, 0x04, 0x0b, 0x08, 0x00, 0x09, 0x00, 0x00, 0x00
        /*0020*/ 	.byte	0x00, 0x00, 0x00, 0x00


//--------------------- .nv.info.mandelbrot_ker   --------------------------
	.section	.nv.info.mandelbrot_ker,"",@"SHT_CUDA_INFO"
	.sectionflags	@""
	.align	4


	//----- nvinfo : EIATTR_CUDA_API_VERSION
	.align		4
        /*0000*/ 	.byte	0x04, 0x37
        /*0002*/ 	.short	(.L_7 - .L_6)
.L_6:
        /*0004*/ 	.word	0x00000082


	//----- nvinfo : EIATTR_KPARAM_INFO
	.align		4
.L_7:
        /*0008*/ 	.byte	0x04, 0x17
        /*000a*/ 	.short	(.L_9 - .L_8)
.L_8:
        /*000c*/ 	.word	0x00000000
        /*0010*/ 	.short	0x0004
        /*0012*/ 	.short	0x0018
        /*0014*/ 	.byte	0x00, 0xf0, 0x11, 0x00


	//----- nvinfo : EIATTR_KPARAM_INFO
	.align		4
.L_9:
        /*0018*/ 	.byte	0x04, 0x17
        /*001a*/ 	.short	(.L_11 - .L_10)
.L_10:
        /*001c*/ 	.word	0x00000000
        /*0020*/ 	.short	0x0003
        /*0022*/ 	.short	0x0014
        /*0024*/ 	.byte	0x00, 0xf0, 0x11, 0x00


	//----- nvinfo : EIATTR_KPARAM_INFO
	.align		4
.L_11:
        /*0028*/ 	.byte	0x04, 0x17
        /*002a*/ 	.short	(.L_13 - .L_12)
.L_12:
        /*002c*/ 	.word	0x00000000
        /*0030*/ 	.short	0x0002
        /*0032*/ 	.short	0x0010
        /*0034*/ 	.byte	0x00, 0xf0, 0x11, 0x00


	//----- nvinfo : EIATTR_KPARAM_INFO
	.align		4
.L_13:
        /*0038*/ 	.byte	0x04, 0x17
        /*003a*/ 	.short	(.L_15 - .L_14)
.L_14:
        /*003c*/ 	.word	0x00000000
        /*0040*/ 	.short	0x0001
        /*0042*/ 	.short	0x0008
        /*0044*/ 	.byte	0x00, 0xf5, 0x21, 0x00


	//----- nvinfo : EIATTR_KPARAM_INFO
	.align		4
.L_15:
        /*0048*/ 	.byte	0x04, 0x17
        /*004a*/ 	.short	(.L_17 - .L_16)
.L_16:
        /*004c*/ 	.word	0x00000000
        /*0050*/ 	.short	0x0000
        /*0052*/ 	.short	0x0000
        /*0054*/ 	.byte	0x00, 0xf5, 0x21, 0x00


	//----- nvinfo : EIATTR_SPARSE_MMA_MASK
	.align		4
.L_17:
        /*0058*/ 	.byte	0x03, 0x50
        /*005a*/ 	.short	0x0000


	//----- nvinfo : EIATTR_MAXREG_COUNT
	.align		4
        /*005c*/ 	.byte	0x03, 0x1b
        /*005e*/ 	.short	0x00ff


	//----- nvinfo : EIATTR_MERCURY_ISA_VERSION
	.align		4
        /*0060*/ 	.byte	0x03, 0x5f
        /*0062*/ 	.short	0x0101


	//----- nvinfo : EIATTR_VRC_CTA_INIT_COUNT
	.align		4
        /*0064*/ 	.byte	0x02, 0x4a
	.zero		1
	.zero		1


	//----- nvinfo : EIATTR_EXIT_INSTR_OFFSETS
	.align		4
        /*0068*/ 	.byte	0x04, 0x1c
        /*006a*/ 	.short	(.L_19 - .L_18)


	//   ....[0]....
.L_18:
        /*006c*/ 	.word	0x00000010


	//----- nvinfo : EIATTR_CBANK_PARAM_SIZE
	.align		4
.L_19:
        /*0070*/ 	.byte	0x03, 0x19
        /*0072*/ 	.short	0x001c


	//----- nvinfo : EIATTR_PARAM_CBANK
	.align		4
        /*0074*/ 	.byte	0x04, 0x0a
        /*0076*/ 	.short	(.L_21 - .L_20)
	.align		4
.L_20:
        /*0078*/ 	.word	index@(.nv.constant0.mandelbrot_ker)
        /*007c*/ 	.short	0x0380
        /*007e*/ 	.short	0x001c


	//----- nvinfo : EIATTR_SW_WAR
	.align		4
.L_21:
        /*0080*/ 	.byte	0x04, 0x36
        /*0082*/ 	.short	(.L_23 - .L_22)
.L_22:
        /*0084*/ 	.word	0x00000008
.L_23:


//--------------------- .nv.callgraph             --------------------------
	.section	.nv.callgraph,"",@"SHT_CUDA_CALLGRAPH"
	.align	4
	.sectionentsize	8
	.align		4
        /*0000*/ 	.word	0x00000000
	.align		4
        /*0004*/ 	.word	0xffffffff
	.align		4
        /*0008*/ 	.word	0x00000000
	.align		4
        /*000c*/ 	.word	0xfffffffe
	.align		4
        /*0010*/ 	.word	0x00000000
	.align		4
        /*0014*/ 	.word	0xfffffffd
	.align		4
        /*0018*/ 	.word	0x00000000
	.align		4
        /*001c*/ 	.word	0xfffffffc


//--------------------- .text.mandelbrot_ker      --------------------------
	.section	.text.mandelbrot_ker,"ax",@progbits
	.align	128
        .global         mandelbrot_ker
        .type           mandelbrot_ker,@function
        .size           mandelbrot_ker,(.L_x_1 - mandelbrot_ker)
        .other          mandelbrot_ker,@"STO_CUDA_ENTRY STV_DEFAULT"
mandelbrot_ker:
.text.mandelbrot_ker:
[----:B------:R-:W-:Y:S01]  /*0000*/  LDC R1, c[0x0][0x37c] ;  /* 0x0000df00ff017b82 */ /* 0x000fe20000000800 */
[----:B------:R-:W-:Y:S05]  /*0010*/  EXIT ;  /* 0x000000000000794d */ /* 0x000fea0003800000 */
.L_x_0:
[----:B------:R-:W-:-:S00]  /*0020*/  BRA `(.L_x_0) ;  /* 0xfffffffc00fc7947 */ /* 0x000fc0000383ffff */
[----:B------:R-:W-:-:S00]  /*0030*/  NOP ;  /* 0x0000000000007918 */ /* 0x000fc00000000000 */
        /* <DEDUP_REMOVED lines=12> */
.L_x_1:


//--------------------- .nv.shared.reserved.0     --------------------------
	.section	.nv.shared.reserved.0,"aw",@nobits
	.weak		__nv_reservedSMEM_offset_0_alias
	.size		__nv_reservedSMEM_offset_0_alias, 0, 64
	.other		__nv_reservedSMEM_offset_0_alias,@"STO_CUDA_RESERVED_SHARED STV_DEFAULT"
__nv_reservedSMEM_offset_0_alias:
	.zero		0
	.zero		64


//--------------------- .nv.constant0.mandelbrot_ker --------------------------
	.section	.nv.constant0.mandelbrot_ker,"a",@progbits
	.sectionflags	@""
	.align	4
.nv.constant0.mandelbrot_ker:
	.zero		924


//--------------------- SYMBOLS --------------------------

	.type		.nv.reservedSmem.offset0,@object
	.size		.nv.reservedSmem.offset0,0x4
